//
// Generated by NVIDIA NVVM Compiler
//
// Compiler Build ID: CL-36424714
// Cuda compilation tools, release 13.0, V13.0.88
// Based on NVVM 20.0.0
//

.version 9.0
.target sm_100
.address_size 64

	// .globl	_Z13cuda_sgemm_v2ILj32ELj64ELj2EEvPfS0_S0_iii
// _ZZ13cuda_sgemm_v2ILj32ELj64ELj2EEvPfS0_S0_iiiE8a_shared has been demoted
// _ZZ13cuda_sgemm_v2ILj32ELj64ELj2EEvPfS0_S0_iiiE8b_shared has been demoted

.visible .entry _Z13cuda_sgemm_v2ILj32ELj64ELj2EEvPfS0_S0_iii(
	.param .u64 .ptr .align 1 _Z13cuda_sgemm_v2ILj32ELj64ELj2EEvPfS0_S0_iii_param_0,
	.param .u64 .ptr .align 1 _Z13cuda_sgemm_v2ILj32ELj64ELj2EEvPfS0_S0_iii_param_1,
	.param .u64 .ptr .align 1 _Z13cuda_sgemm_v2ILj32ELj64ELj2EEvPfS0_S0_iii_param_2,
	.param .u32 _Z13cuda_sgemm_v2ILj32ELj64ELj2EEvPfS0_S0_iii_param_3,
	.param .u32 _Z13cuda_sgemm_v2ILj32ELj64ELj2EEvPfS0_S0_iii_param_4,
	.param .u32 _Z13cuda_sgemm_v2ILj32ELj64ELj2EEvPfS0_S0_iii_param_5
)
{
	.reg .pred 	%p<30>;
	.reg .b32 	%r<100>;
	.reg .b32 	%f<67>;
	.reg .b64 	%rd<27>;
	// demoted variable
	.shared .align 4 .b8 _ZZ13cuda_sgemm_v2ILj32ELj64ELj2EEvPfS0_S0_iiiE8a_shared[8192];
	// demoted variable
	.shared .align 4 .b8 _ZZ13cuda_sgemm_v2ILj32ELj64ELj2EEvPfS0_S0_iiiE8b_shared[8192];
	ld.param.u64 	%rd6, [_Z13cuda_sgemm_v2ILj32ELj64ELj2EEvPfS0_S0_iii_param_0];
	ld.param.u64 	%rd7, [_Z13cuda_sgemm_v2ILj32ELj64ELj2EEvPfS0_S0_iii_param_1];
	ld.param.u32 	%r39, [_Z13cuda_sgemm_v2ILj32ELj64ELj2EEvPfS0_S0_iii_param_3];
	ld.param.u32 	%r40, [_Z13cuda_sgemm_v2ILj32ELj64ELj2EEvPfS0_S0_iii_param_4];
	ld.param.u32 	%r41, [_Z13cuda_sgemm_v2ILj32ELj64ELj2EEvPfS0_S0_iii_param_5];
	mov.u32 	%r1, %tid.x;
	mov.u32 	%r2, %tid.y;
	mov.u32 	%r42, %ctaid.x;
	shl.b32 	%r43, %r42, 5;
	mov.u32 	%r44, %ctaid.y;
	shl.b32 	%r3, %r44, 5;
	cvt.s64.s32 	%rd1, %r43;
	add.s32 	%r45, %r41, 63;
	setp.lt.u32 	%p1, %r45, 64;
	mov.f32 	%f63, 0f00000000;
	mov.f32 	%f64, %f63;
	mov.f32 	%f65, %f63;
	mov.f32 	%f66, %f63;
	@%p1 bra 	$L__BB0_19;
	mov.u32 	%r4, %ntid.y;
	mov.u32 	%r5, %ntid.x;
	shl.b32 	%r6, %r4, 8;
	mul.lo.s32 	%r7, %r4, %r41;
	mul.lo.s32 	%r47, %r41, %r3;
	cvt.s64.s32 	%rd2, %r47;
	cvta.to.global.u64 	%rd3, %rd7;
	cvta.to.global.u64 	%rd4, %rd6;
	mov.b32 	%r91, 0;
	mov.f32 	%f63, 0f00000000;
$L__BB0_2:
	setp.gt.u32 	%p2, %r1, 63;
	mov.u32 	%r92, %r1;
	@%p2 bra 	$L__BB0_3;
	bra.uni 	$L__BB0_12;
$L__BB0_3:
	setp.gt.u32 	%p9, %r2, 63;
	mov.u32 	%r97, %r2;
	@%p9 bra 	$L__BB0_10;
$L__BB0_4:
	setp.gt.u32 	%p10, %r1, 31;
	@%p10 bra 	$L__BB0_9;
	shl.b32 	%r56, %r91, 6;
	add.s32 	%r27, %r97, %r56;
	mul.lo.s32 	%r28, %r27, %r40;
	shl.b32 	%r57, %r97, 7;
	mov.u32 	%r58, _ZZ13cuda_sgemm_v2ILj32ELj64ELj2EEvPfS0_S0_iiiE8b_shared;
	add.s32 	%r29, %r58, %r57;
	mov.u32 	%r98, %r1;
$L__BB0_6:
	cvt.u32.u64 	%r59, %rd1;
	setp.ge.s32 	%p11, %r27, %r41;
	add.s32 	%r60, %r59, %r98;
	setp.ge.s32 	%p12, %r60, %r40;
	mov.f32 	%f62, 0f00000000;
	or.pred  	%p13, %p11, %p12;
	@%p13 bra 	$L__BB0_8;
	add.s32 	%r61, %r98, %r28;
	cvt.s64.s32 	%rd14, %r61;
	add.s64 	%rd15, %rd14, %rd1;
	shl.b64 	%rd16, %rd15, 2;
	add.s64 	%rd17, %rd3, %rd16;
	ld.global.f32 	%f62, [%rd17];
$L__BB0_8:
	shl.b32 	%r62, %r98, 2;
	add.s32 	%r63, %r29, %r62;
	st.shared.f32 	[%r63], %f62;
	add.s32 	%r98, %r98, %r5;
	setp.lt.u32 	%p14, %r98, 32;
	@%p14 bra 	$L__BB0_6;
$L__BB0_9:
	add.s32 	%r97, %r97, %r4;
	setp.lt.u32 	%p15, %r97, 64;
	@%p15 bra 	$L__BB0_4;
$L__BB0_10:
	bar.sync 	0;
	mov.b32 	%r99, 0;
$L__BB0_11:
	shl.b32 	%r65, %r99, 2;
	mov.u32 	%r66, _ZZ13cuda_sgemm_v2ILj32ELj64ELj2EEvPfS0_S0_iiiE8a_shared;
	add.s32 	%r67, %r66, %r65;
	shl.b32 	%r68, %r99, 7;
	mov.u32 	%r69, _ZZ13cuda_sgemm_v2ILj32ELj64ELj2EEvPfS0_S0_iiiE8b_shared;
	add.s32 	%r70, %r69, %r68;
	shl.b32 	%r71, %r1, 2;
	add.s32 	%r72, %r70, %r71;
	shl.b32 	%r73, %r2, 8;
	add.s32 	%r74, %r67, %r73;
	ld.shared.f32 	%f25, [%r74];
	ld.shared.f32 	%f26, [%r72];
	fma.rn.f32 	%f27, %f25, %f26, %f66;
	shl.b32 	%r75, %r5, 2;
	add.s32 	%r76, %r72, %r75;
	ld.shared.f32 	%f28, [%r76];
	fma.rn.f32 	%f29, %f25, %f28, %f65;
	add.s32 	%r77, %r74, %r6;
	ld.shared.f32 	%f30, [%r77];
	fma.rn.f32 	%f31, %f30, %f26, %f64;
	fma.rn.f32 	%f32, %f30, %f28, %f63;
	ld.shared.f32 	%f33, [%r74+4];
	ld.shared.f32 	%f34, [%r72+128];
	fma.rn.f32 	%f35, %f33, %f34, %f27;
	ld.shared.f32 	%f36, [%r76+128];
	fma.rn.f32 	%f37, %f33, %f36, %f29;
	ld.shared.f32 	%f38, [%r77+4];
	fma.rn.f32 	%f39, %f38, %f34, %f31;
	fma.rn.f32 	%f40, %f38, %f36, %f32;
	ld.shared.f32 	%f41, [%r74+8];
	ld.shared.f32 	%f42, [%r72+256];
	fma.rn.f32 	%f43, %f41, %f42, %f35;
	ld.shared.f32 	%f44, [%r76+256];
	fma.rn.f32 	%f45, %f41, %f44, %f37;
	ld.shared.f32 	%f46, [%r77+8];
	fma.rn.f32 	%f47, %f46, %f42, %f39;
	fma.rn.f32 	%f48, %f46, %f44, %f40;
	ld.shared.f32 	%f49, [%r74+12];
	ld.shared.f32 	%f50, [%r72+384];
	fma.rn.f32 	%f66, %f49, %f50, %f43;
	ld.shared.f32 	%f51, [%r76+384];
	fma.rn.f32 	%f65, %f49, %f51, %f45;
	ld.shared.f32 	%f52, [%r77+12];
	fma.rn.f32 	%f64, %f52, %f50, %f47;
	fma.rn.f32 	%f63, %f52, %f51, %f48;
	add.s32 	%r99, %r99, 4;
	setp.ne.s32 	%p16, %r99, 64;
	@%p16 bra 	$L__BB0_11;
	bra.uni 	$L__BB0_18;
$L__BB0_12:
	setp.gt.u32 	%p3, %r2, 31;
	@%p3 bra 	$L__BB0_17;
	mov.u32 	%r48, %ctaid.y;
	shl.b32 	%r49, %r48, 5;
	add.s32 	%r93, %r2, %r49;
	shl.b32 	%r50, %r91, 6;
	add.s32 	%r14, %r92, %r50;
	shl.b32 	%r51, %r92, 2;
	shl.b32 	%r52, %r2, 8;
	mov.u32 	%r53, _ZZ13cuda_sgemm_v2ILj32ELj64ELj2EEvPfS0_S0_iiiE8a_shared;
	add.s32 	%r54, %r53, %r52;
	add.s32 	%r95, %r54, %r51;
	mad.lo.s32 	%r55, %r2, %r41, %r50;
	add.s32 	%r94, %r55, %r92;
	mov.u32 	%r96, %r2;
$L__BB0_14:
	setp.ge.s32 	%p4, %r14, %r41;
	setp.ge.s32 	%p5, %r93, %r39;
	mov.f32 	%f61, 0f00000000;
	or.pred  	%p6, %p5, %p4;
	@%p6 bra 	$L__BB0_16;
	cvt.s64.s32 	%rd9, %r94;
	add.s64 	%rd10, %rd9, %rd2;
	shl.b64 	%rd11, %rd10, 2;
	add.s64 	%rd12, %rd4, %rd11;
	ld.global.f32 	%f61, [%rd12];
$L__BB0_16:
	st.shared.f32 	[%r95], %f61;
	add.s32 	%r96, %r96, %r4;
	add.s32 	%r95, %r95, %r6;
	add.s32 	%r94, %r94, %r7;
	add.s32 	%r93, %r93, %r4;
	setp.lt.u32 	%p7, %r96, 32;
	@%p7 bra 	$L__BB0_14;
$L__BB0_17:
	add.s32 	%r92, %r92, %r5;
	setp.lt.u32 	%p8, %r92, 64;
	@%p8 bra 	$L__BB0_12;
	bra.uni 	$L__BB0_3;
$L__BB0_18:
	bar.sync 	0;
	add.s32 	%r91, %r91, 1;
	add.s32 	%r78, %r41, 63;
	shr.u32 	%r79, %r78, 6;
	setp.eq.s32 	%p17, %r91, %r79;
	@%p17 bra 	$L__BB0_19;
	bra.uni 	$L__BB0_2;
$L__BB0_19:
	ld.param.u64 	%rd26, [_Z13cuda_sgemm_v2ILj32ELj64ELj2EEvPfS0_S0_iii_param_2];
	cvta.to.global.u64 	%rd5, %rd26;
	cvt.u32.u64 	%r80, %rd1;
	mov.u32 	%r81, %ctaid.y;
	shl.b32 	%r82, %r81, 5;
	add.s32 	%r8, %r82, %r2;
	add.s32 	%r83, %r80, %r1;
	setp.lt.s32 	%p18, %r8, %r39;
	mul.lo.s32 	%r10, %r8, %r40;
	setp.lt.s32 	%p19, %r83, %r40;
	and.pred  	%p20, %p18, %p19;
	@%p20 bra 	$L__BB0_20;
	bra.uni 	$L__BB0_21;
$L__BB0_20:
	add.s32 	%r84, %r83, %r10;
	mul.wide.s32 	%rd18, %r84, 4;
	add.s64 	%rd19, %rd5, %rd18;
	st.global.f32 	[%rd19], %f66;
$L__BB0_21:
	setp.ge.s32 	%p21, %r8, %r39;
	mov.u32 	%r85, %ntid.x;
	add.s32 	%r36, %r83, %r85;
	setp.ge.s32 	%p22, %r36, %r40;
	or.pred  	%p23, %p21, %p22;
	@%p23 bra 	$L__BB0_23;
	add.s32 	%r87, %r36, %r10;
	mul.wide.s32 	%rd20, %r87, 4;
	add.s64 	%rd21, %rd5, %rd20;
	st.global.f32 	[%rd21], %f65;
$L__BB0_23:
	setp.ge.s32 	%p24, %r83, %r40;
	mov.u32 	%r88, %ntid.y;
	add.s32 	%r37, %r8, %r88;
	setp.ge.s32 	%p25, %r37, %r39;
	mul.lo.s32 	%r38, %r37, %r40;
	or.pred  	%p26, %p25, %p24;
	@%p26 bra 	$L__BB0_25;
	add.s32 	%r89, %r83, %r38;
	mul.wide.s32 	%rd22, %r89, 4;
	add.s64 	%rd23, %rd5, %rd22;
	st.global.f32 	[%rd23], %f64;
$L__BB0_25:
	setp.ge.s32 	%p27, %r37, %r39;
	setp.ge.s32 	%p28, %r36, %r40;
	or.pred  	%p29, %p27, %p28;
	@%p29 bra 	$L__BB0_27;
	add.s32 	%r90, %r36, %r38;
	mul.wide.s32 	%rd24, %r90, 4;
	add.s64 	%rd25, %rd5, %rd24;
	st.global.f32 	[%rd25], %f63;
$L__BB0_27:
	ret;

}


// ===== COMPILED SASS (sm_100) =====

	.target	sm_100

	.elftype	@"ET_EXEC"


//--------------------- .note.nv.tkinfo           --------------------------
	.section	.note.nv.tkinfo,"",@"SHT_NOTE"
	.sectionflags	@"SHF_NOTE_NV_TKINFO"
	.tkinfo
        /*0018*/ 	.word	0x00000002
        /*0030*/ 	.string	""
        /*0030*/ 	.string	"ptxas"
        /*0030*/ 	.string	"Cuda compilation tools, release 13.0, V13.0.88"
        /*0030*/ 	.string	"Build cuda_13.0.r13.0/compiler.36424714_0"
        /*0030*/ 	.string	"-arch sm_100 -m 64 "



//--------------------- .note.nv.cuinfo           --------------------------
	.section	.note.nv.cuinfo,"",@"SHT_NOTE"
	.sectionflags	@"SHF_NOTE_NV_CUINFO"
        /*0018*/ 	.short	0x0002
        /*001a*/ 	.short	0x0064
        /*001c*/ 	.short	0x0082
	.zero		2


//--------------------- .nv.info                  --------------------------
	.section	.nv.info,"",@"SHT_CUDA_INFO"
	.align	4


	//----- nvinfo : EIATTR_REGCOUNT
	.align		4
        /*0000*/ 	.byte	0x04, 0x2f
        /*0002*/ 	.short	(.L_1 - .L_0)
	.align		4
.L_0:
        /*0004*/ 	.word	index@(_Z13cuda_sgemm_v2ILj32ELj64ELj2EEvPfS0_S0_iii)
        /*0008*/ 	.word	0x00000020


	//----- nvinfo : EIATTR_FRAME_SIZE
	.align		4
.L_1:
        /*000c*/ 	.byte	0x04, 0x11
        /*000e*/ 	.short	(.L_3 - .L_2)
	.align		4
.L_2:
        /*0010*/ 	.word	index@(_Z13cuda_sgemm_v2ILj32ELj64ELj2EEvPfS0_S0_iii)
        /*0014*/ 	.word	0x00000000


	//----- nvinfo : EIATTR_MIN_STACK_SIZE
	.align		4
.L_3:
        /*0018*/ 	.byte	0x04, 0x12
        /*001a*/ 	.short	(.L_5 - .L_4)
	.align		4
.L_4:
        /*001c*/ 	.word	index@(_Z13cuda_sgemm_v2ILj32ELj64ELj2EEvPfS0_S0_iii)
        /*0020*/ 	.word	0x00000000
.L_5:


//--------------------- .nv.compat                --------------------------
	.section	.nv.compat,"",@"SHT_CUDA_COMPAT_INFO"
	.align	4
        /*0000*/ 	.byte	0x02, 0x09, 0x00, 0x00, 0x02, 0x02, 0x01, 0x00, 0x02, 0x05, 0x05, 0x00, 0x03, 0x07, 0x01, 0x01
        /*0010*/ 	.byte	0x02, 0x03, 0x00, 0x00, 0x02, 0x06, 0x01, 0x00, 0x04, 0x0b, 0x08, 0x00, 0x09, 0x00, 0x00, 0x00
        /*0020*/ 	.byte	0x00, 0x00, 0x00, 0x00


//--------------------- .nv.info._Z13cuda_sgemm_v2ILj32ELj64ELj2EEvPfS0_S0_iii --------------------------
	.section	.nv.info._Z13cuda_sgemm_v2ILj32ELj64ELj2EEvPfS0_S0_iii,"",@"SHT_CUDA_INFO"
	.sectionflags	@""
	.align	4


	//----- nvinfo : EIATTR_CUDA_API_VERSION
	.align		4
        /*0000*/ 	.byte	0x04, 0x37
        /*0002*/ 	.short	(.L_7 - .L_6)
.L_6:
        /*0004*/ 	.word	0x00000082


	//----- nvinfo : EIATTR_KPARAM_INFO
	.align		4
.L_7:
        /*0008*/ 	.byte	0x04, 0x17
        /*000a*/ 	.short	(.L_9 - .L_8)
.L_8:
        /*000c*/ 	.word	0x00000000
        /*0010*/ 	.short	0x0005
        /*0012*/ 	.short	0x0020
        /*0014*/ 	.byte	0x00, 0xf0, 0x11, 0x00


	//----- nvinfo : EIATTR_KPARAM_INFO
	.align		4
.L_9:
        /*0018*/ 	.byte	0x04, 0x17
        /*001a*/ 	.short	(.L_11 - .L_10)
.L_10:
        /*001c*/ 	.word	0x00000000
        /*0020*/ 	.short	0x0004
        /*0022*/ 	.short	0x001c
        /*0024*/ 	.byte	0x00, 0xf0, 0x11, 0x00


	//----- nvinfo : EIATTR_KPARAM_INFO
	.align		4
.L_11:
        /*0028*/ 	.byte	0x04, 0x17
        /*002a*/ 	.short	(.L_13 - .L_12)
.L_12:
        /*002c*/ 	.word	0x00000000
        /*0030*/ 	.short	0x0003
        /*0032*/ 	.short	0x0018
        /*0034*/ 	.byte	0x00, 0xf0, 0x11, 0x00


	//----- nvinfo : EIATTR_KPARAM_INFO
	.align		4
.L_13:
        /*0038*/ 	.byte	0x04, 0x17
        /*003a*/ 	.short	(.L_15 - .L_14)
.L_14:
        /*003c*/ 	.word	0x00000000
        /*0040*/ 	.short	0x0002
        /*0042*/ 	.short	0x0010
        /*0044*/ 	.byte	0x00, 0xf5, 0x21, 0x00


	//----- nvinfo : EIATTR_KPARAM_INFO
	.align		4
.L_15:
        /*0048*/ 	.byte	0x04, 0x17
        /*004a*/ 	.short	(.L_17 - .L_16)
.L_16:
        /*004c*/ 	.word	0x00000000
        /*0050*/ 	.short	0x0001
        /*0052*/ 	.short	0x0008
        /*0054*/ 	.byte	0x00, 0xf5, 0x21, 0x00


	//----- nvinfo : EIATTR_KPARAM_INFO
	.align		4
.L_17:
        /*0058*/ 	.byte	0x04, 0x17
        /*005a*/ 	.short	(.L_19 - .L_18)
.L_18:
        /*005c*/ 	.word	0x00000000
        /*0060*/ 	.short	0x0000
        /*0062*/ 	.short	0x0000
        /*0064*/ 	.byte	0x00, 0xf5, 0x21, 0x00


	//----- nvinfo : EIATTR_SPARSE_MMA_MASK
	.align		4
.L_19:
        /*0068*/ 	.byte	0x03, 0x50
        /*006a*/ 	.short	0x0000


	//----- nvinfo : EIATTR_MAXREG_COUNT
	.align		4
        /*006c*/ 	.byte	0x03, 0x1b
        /*006e*/ 	.short	0x00ff


	//----- nvinfo : EIATTR_NUM_BARRIERS
	.align		4
        /*0070*/ 	.byte	0x02, 0x4c
        /*0072*/ 	.byte	0x01
	.zero		1


	//----- nvinfo : EIATTR_MERCURY_ISA_VERSION
	.align		4
        /*0074*/ 	.byte	0x03, 0x5f
        /*0076*/ 	.short	0x0101


	//----- nvinfo : EIATTR_VRC_CTA_INIT_COUNT
	.align		4
        /*0078*/ 	.byte	0x02, 0x4a
	.zero		1
	.zero		1


	//----- nvinfo : EIATTR_EXIT_INSTR_OFFSETS
	.align		4
        /*007c*/ 	.byte	0x04, 0x1c
        /*007e*/ 	.short	(.L_21 - .L_20)


	//   ....[0]....
.L_20:
        /*0080*/ 	.word	0x00001190


	//   ....[1]....
        /*0084*/ 	.word	0x000011e0


	//----- nvinfo : EIATTR_CRS_STACK_SIZE
	.align		4
.L_21:
        /*0088*/ 	.byte	0x04, 0x1e
        /*008a*/ 	.short	(.L_23 - .L_22)
.L_22:
        /*008c*/ 	.word	0x00000000


	//----- nvinfo : EIATTR_CBANK_PARAM_SIZE
	.align		4
.L_23:
        /*0090*/ 	.byte	0x03, 0x19
        /*0092*/ 	.short	0x0024


	//----- nvinfo : EIATTR_PARAM_CBANK
	.align		4
        /*0094*/ 	.byte	0x04, 0x0a
        /*0096*/ 	.short	(.L_25 - .L_24)
	.align		4
.L_24:
        /*0098*/ 	.word	index@(.nv.constant0._Z13cuda_sgemm_v2ILj32ELj64ELj2EEvPfS0_S0_iii)
        /*009c*/ 	.short	0x0380
        /*009e*/ 	.short	0x0024


	//----- nvinfo : EIATTR_SW_WAR
	.align		4
.L_25:
        /*00a0*/ 	.byte	0x04, 0x36
        /*00a2*/ 	.short	(.L_27 - .L_26)
.L_26:
        /*00a4*/ 	.word	0x00000008
.L_27:


//--------------------- .nv.callgraph             --------------------------
	.section	.nv.callgraph,"",@"SHT_CUDA_CALLGRAPH"
	.align	4
	.sectionentsize	8
	.align		4
        /*0000*/ 	.word	0x00000000
	.align		4
        /*0004*/ 	.word	0xffffffff
	.align		4
        /*0008*/ 	.word	0x00000000
	.align		4
        /*000c*/ 	.word	0xfffffffe
	.align		4
        /*0010*/ 	.word	0x00000000
	.align		4
        /*0014*/ 	.word	0xfffffffd
	.align		4
        /*0018*/ 	.word	0x00000000
	.align		4
        /*001c*/ 	.word	0xfffffffc


//--------------------- .text._Z13cuda_sgemm_v2ILj32ELj64ELj2EEvPfS0_S0_iii --------------------------
	.section	.text._Z13cuda_sgemm_v2ILj32ELj64ELj2EEvPfS0_S0_iii,"ax",@progbits
	.align	128
        .global         _Z13cuda_sgemm_v2ILj32ELj64ELj2EEvPfS0_S0_iii
        .type           _Z13cuda_sgemm_v2ILj32ELj64ELj2EEvPfS0_S0_iii,@function
        .size           _Z13cuda_sgemm_v2ILj32ELj64ELj2EEvPfS0_S0_iii,(.L_x_18 - _Z13cuda_sgemm_v2ILj32ELj64ELj2EEvPfS0_S0_iii)
        .other          _Z13cuda_sgemm_v2ILj32ELj64ELj2EEvPfS0_S0_iii,@"STO_CUDA_ENTRY STV_DEFAULT"
_Z13cuda_sgemm_v2ILj32ELj64ELj2EEvPfS0_S0_iii:
.text._Z13cuda_sgemm_v2ILj32ELj64ELj2EEvPfS0_S0_iii:
[----:B------:R-:W-:Y:S01]  /*0000*/  LDC R1, c[0x0][0x37c] ;  /* 0x0000df00ff017b82 */ /* 0x000fe20000000800 */
[----:B------:R-:W0:Y:S01]  /*0010*/  LDCU UR5, c[0x0][0x3a0] ;  /* 0x00007400ff0577ac */ /* 0x000e220008000800 */
[----:B------:R-:W1:Y:S01]  /*0020*/  S2R R23, SR_CTAID.X ;  /* 0x0000000000177919 */ /* 0x000e620000002500 */
[----:B------:R-:W-:Y:S01]  /*0030*/  HFMA2 R15, -RZ, RZ, 0, 0 ;  /* 0x00000000ff0f7431 */ /* 0x000fe200000001ff */
[----:B------:R-:W-:Y:S01]  /*0040*/  MOV R13, RZ ;  /* 0x000000ff000d7202 */ /* 0x000fe20000000f00 */
[----:B------:R-:W-:Y:S01]  /*0050*/  HFMA2 R19, -RZ, RZ, 0, 0 ;  /* 0x00000000ff137431 */ /* 0x000fe200000001ff */
[----:B------:R-:W2:Y:S01]  /*0060*/  S2R R20, SR_TID.X ;  /* 0x0000000000147919 */ /* 0x000ea20000002100 */
[----:B------:R-:W-:Y:S01]  /*0070*/  MOV R17, RZ ;  /* 0x000000ff00117202 */ /* 0x000fe20000000f00 */
[----:B------:R-:W3:Y:S01]  /*0080*/  LDCU.64 UR10, c[0x0][0x358] ;  /* 0x00006b00ff0a77ac */ /* 0x000ee20008000a00 */
[----:B------:R-:W4:Y:S01]  /*0090*/  S2R R0, SR_TID.Y ;  /* 0x0000000000007919 */ /* 0x000f220000002200 */
[----:B0-----:R-:W-:-:S04]  /*00a0*/  UIADD3 UR4, UPT, UPT, UR5, 0x3f, URZ ;  /* 0x0000003f05047890 */ /* 0x001fc8000fffe0ff */
[----:B------:R-:W-:Y:S01]  /*00b0*/  UISETP.GE.U32.AND UP0, UPT, UR4, 0x40, UPT ;  /* 0x000000400400788c */ /* 0x000fe2000bf06070 */
[----:B-1----:R-:W-:-:S08]  /*00c0*/  SHF.L.U32 R23, R23, 0x5, RZ ;  /* 0x0000000517177819 */ /* 0x002fd000000006ff */
[----:B---3--:R-:W-:Y:S05]  /*00d0*/  BRA.U !UP0, `(.L_x_0) ;  /* 0x0000000d08c07547 */ /* 0x008fea000b800000 */
[----:B------:R-:W0:Y:S01]  /*00e0*/  S2R R22, SR_CTAID.Y ;  /* 0x0000000000167919 */ /* 0x000e220000002600 */
[----:B------:R-:W1:Y:S01]  /*00f0*/  LDC R2, c[0x0][0x364] ;  /* 0x0000d900ff027b82 */ /* 0x000e620000000800 */
[----:B------:R-:W-:Y:S02]  /*0100*/  MOV R21, RZ ;  /* 0x000000ff00157202 */ /* 0x000fe40000000f00 */
[----:B------:R-:W-:-:S05]  /*0110*/  MOV R15, RZ ;  /* 0x000000ff000f7202 */ /* 0x000fca0000000f00 */
[----:B------:R-:W3:Y:S01]  /*0120*/  LDC R3, c[0x0][0x360] ;  /* 0x0000d800ff037b82 */ /* 0x000ee20000000800 */
[----:B0-----:R-:W-:-:S05]  /*0130*/  SHF.L.U32 R22, R22, 0x5, RZ ;  /* 0x0000000516167819 */ /* 0x001fca00000006ff */
[----:B------:R-:W-:-:S07]  /*0140*/  IMAD R22, R22, UR5, RZ ;  /* 0x0000000516167c24 */ /* 0x000fce000f8e02ff */
.L_x_16:
[----:B--2---:R-:W-:Y:S01]  /*0150*/  ISETP.GT.U32.AND P0, PT, R20, 0x3f, PT ;  /* 0x0000003f1400780c */ /* 0x004fe20003f04070 */
[----:B------:R-:W0:Y:S01]  /*0160*/  LDCU UR8, c[0x0][0x3a0] ;  /* 0x00007400ff0877ac */ /* 0x000e220008000800 */
[----:B------:R-:W-:Y:S01]  /*0170*/  BSSY.RECONVERGENT B0, `(.L_x_1) ;  /* 0x0000029000007945 */ /* 0x000fe20003800200 */
[----:B------:R-:W2:Y:S10]  /*0180*/  LDCU UR6, c[0x0][0x398] ;  /* 0x00007300ff0677ac */ /* 0x000eb40008000800 */
[----:B------:R-:W-:Y:S05]  /*0190*/  @P0 BRA `(.L_x_2) ;  /* 0x0000000000980947 */ /* 0x000fea0003800000 */
[----:B------:R-:W-:-:S07]  /*01a0*/  MOV R6, R20 ;  /* 0x0000001400067202 */ /* 0x000fce0000000f00 */
.L_x_6:
[----:B----4-:R-:W-:Y:S01]  /*01b0*/  ISETP.GT.U32.AND P0, PT, R0, 0x1f, PT ;  /* 0x0000001f0000780c */ /* 0x010fe20003f04070 */
[----:B------:R-:W-:-:S12]  /*01c0*/  BSSY.RECONVERGENT B1, `(.L_x_3) ;  /* 0x0000020000017945 */ /* 0x000fd80003800200 */
[----:B------:R-:W-:Y:S05]  /*01d0*/  @P0 BRA `(.L_x_4) ;  /* 0x0000000000780947 */ /* 0x000fea0003800000 */
[----:B------:R-:W4:Y:S01]  /*01e0*/  S2UR UR5, SR_CgaCtaId ;  /* 0x00000000000579c3 */ /* 0x000f220000008800 */
[----:B------:R-:W5:Y:S01]  /*01f0*/  S2R R9, SR_CTAID.Y ;  /* 0x0000000000097919 */ /* 0x000f620000002600 */
[----:B------:R-:W0:Y:S01]  /*0200*/  LDCU UR7, c[0x0][0x3a0] ;  /* 0x00007400ff0777ac */ /* 0x000e220008000800 */
[----:B------:R-:W-:Y:S02]  /*0210*/  SHF.L.U32 R5, R21, 0x6, RZ ;  /* 0x0000000615057819 */ /* 0x000fe400000006ff */
[----:B------:R-:W-:Y:S01]  /*0220*/  MOV R25, R0 ;  /* 0x0000000000197202 */ /* 0x000fe20000000f00 */
[----:B------:R-:W-:Y:S01]  /*0230*/  UMOV UR4, 0x400 ;  /* 0x0000040000047882 */ /* 0x000fe20000000000 */
[----:B------:R-:W-:Y:S01]  /*0240*/  IADD3 R4, PT, PT, R5, R6, RZ ;  /* 0x0000000605047210 */ /* 0x000fe20007ffe0ff */
[----:B0-----:R-:W-:-:S03]  /*0250*/  IMAD R7, R0, UR7, R5 ;  /* 0x0000000700077c24 */ /* 0x001fc6000f8e0205 */
[----:B------:R-:W-:Y:S01]  /*0260*/  ISETP.GE.AND P0, PT, R4, UR7, PT ;  /* 0x0000000704007c0c */ /* 0x000fe2000bf06270 */
[----:B----4-:R-:W-:Y:S01]  /*0270*/  ULEA UR4, UR5, UR4, 0x18 ;  /* 0x0000000405047291 */ /* 0x010fe2000f8ec0ff */
[----:B------:R-:W-:-:S05]  /*0280*/  IADD3 R11, PT, PT, R7, R6, RZ ;  /* 0x00000006070b7210 */ /* 0x000fca0007ffe0ff */
[----:B------:R-:W-:Y:S02]  /*0290*/  LEA R5, R0, UR4, 0x8 ;  /* 0x0000000400057c11 */ /* 0x000fe4000f8e40ff */
[----:B-----5:R-:W-:Y:S02]  /*02a0*/  LEA R9, R9, R0, 0x5 ;  /* 0x0000000009097211 */ /* 0x020fe400078e28ff */
[----:B------:R-:W-:-:S07]  /*02b0*/  LEA R7, R6, R5, 0x2 ;  /* 0x0000000506077211 */ /* 0x000fce00078e10ff */
.L_x_5:
[----:B--2---:R-:W-:-:S13]  /*02c0*/  ISETP.GE.OR P1, PT, R9, UR6, P0 ;  /* 0x0000000609007c0c */ /* 0x004fda0008726670 */
[----:B------:R-:W0:Y:S01]  /*02d0*/  @!P1 LDC.64 R4, c[0x0][0x380] ;  /* 0x0000e000ff049b82 */ /* 0x000e220000000a00 */
[----:B------:R-:W-:Y:S02]  /*02e0*/  @!P1 SHF.R.S32.HI R27, RZ, 0x1f, R11 ;  /* 0x0000001fff1b9819 */ /* 0x000fe4000001140b */
[----:B------:R-:W-:-:S04]  /*02f0*/  @!P1 IADD3 R8, P2, PT, R22, R11, RZ ;  /* 0x0000000b16089210 */ /* 0x000fc80007f5e0ff */
[----:B------:R-:W-:Y:S02]  /*0300*/  @!P1 LEA.HI.X.SX32 R27, R22, R27, 0x1, P2 ;  /* 0x0000001b161b9211 */ /* 0x000fe400010f0eff */
[----:B0-----:R-:W-:-:S04]  /*0310*/  @!P1 LEA R4, P2, R8, R4, 0x2 ;  /* 0x0000000408049211 */ /* 0x001fc800078410ff */
[----:B------:R-:W-:Y:S01]  /*0320*/  @!P1 LEA.HI.X R5, R8, R5, R27, 0x2, P2 ;  /* 0x0000000508059211 */ /* 0x000fe200010f141b */
[----:B------:R-:W-:-:S06]  /*0330*/  HFMA2 R8, -RZ, RZ, 0, 0 ;  /* 0x00000000ff087431 */ /* 0x000fcc00000001ff */
[----:B------:R-:W2:Y:S01]  /*0340*/  @!P1 LDG.E R8, desc[UR10][R4.64] ;  /* 0x0000000a04089981 */ /* 0x000ea2000c1e1900 */
[C---:B-1----:R-:W-:Y:S01]  /*0350*/  IADD3 R25, PT, PT, R2.reuse, R25, RZ ;  /* 0x0000001902197210 */ /* 0x042fe20007ffe0ff */
[C---:B------:R-:W-:Y:S01]  /*0360*/  IMAD R11, R2.reuse, UR8, R11 ;  /* 0x00000008020b7c24 */ /* 0x040fe2000f8e020b */
[C---:B------:R-:W-:Y:S02]  /*0370*/  IADD3 R9, PT, PT, R2.reuse, R9, RZ ;  /* 0x0000000902097210 */ /* 0x040fe40007ffe0ff */
[----:B------:R-:W-:Y:S01]  /*0380*/  ISETP.GE.U32.AND P1, PT, R25, 0x20, PT ;  /* 0x000000201900780c */ /* 0x000fe20003f26070 */
[----:B--2---:R0:W-:Y:S02]  /*0390*/  STS [R7], R8 ;  /* 0x0000000807007388 */ /* 0x0041e40000000800 */
[----:B0-----:R-:W-:-:S10]  /*03a0*/  LEA R7, R2, R7, 0x8 ;  /* 0x0000000702077211 */ /* 0x001fd400078e40ff */
[----:B------:R-:W-:Y:S05]  /*03b0*/  @!P1 BRA `(.L_x_5) ;  /* 0xfffffffc00c09947 */ /* 0x000fea000383ffff */
.L_x_4:
[----:B0-2---:R-:W-:Y:S05]  /*03c0*/  BSYNC.RECONVERGENT B1 ;  /* 0x0000000000017941 */ /* 0x005fea0003800200 */
.L_x_3:
[----:B---3--:R-:W-:-:S05]  /*03d0*/  IMAD.IADD R6, R3, 0x1, R6 ;  /* 0x0000000103067824 */ /* 0x008fca00078e0206 */
[----:B------:R-:W-:-:S13]  /*03e0*/  ISETP.GE.U32.AND P0, PT, R6, 0x40, PT ;  /* 0x000000400600780c */ /* 0x000fda0003f06070 */
[----:B------:R-:W-:Y:S05]  /*03f0*/  @!P0 BRA `(.L_x_6) ;  /* 0xfffffffc006c8947 */ /* 0x000fea000383ffff */
.L_x_2:
[----:B0-2---:R-:W-:Y:S05]  /*0400*/  BSYNC.RECONVERGENT B0 ;  /* 0x0000000000007941 */ /* 0x005fea0003800200 */
.L_x_1:
[----:B----4-:R-:W-:Y:S01]  /*0410*/  ISETP.GT.U32.AND P0, PT, R0, 0x3f, PT ;  /* 0x0000003f0000780c */ /* 0x010fe20003f04070 */
[----:B------:R-:W0:Y:S01]  /*0420*/  LDCU.64 UR6, c[0x0][0x388] ;  /* 0x00007100ff0677ac */ /* 0x000e220008000a00 */
[----:B------:R-:W-:Y:S11]  /*0430*/  BSSY.RECONVERGENT B0, `(.L_x_7) ;  /* 0x0000026000007945 */ /* 0x000ff60003800200 */
[----:B------:R-:W-:Y:S05]  /*0440*/  @P0 BRA `(.L_x_8) ;  /* 0x0000000000900947 */ /* 0x000fea0003800000 */
[----:B------:R-:W-:-:S07]  /*0450*/  MOV R6, R0 ;  /* 0x0000000000067202 */ /* 0x000fce0000000f00 */
.L_x_14:
[----:B------:R-:W-:Y:S01]  /*0460*/  ISETP.GT.U32.AND P0, PT, R20, 0x1f, PT ;  /* 0x0000001f1400780c */ /* 0x000fe20003f04070 */
[----:B------:R-:W-:-:S12]  /*0470*/  BSSY.RECONVERGENT B1, `(.L_x_9) ;  /* 0x000001e000017945 */ /* 0x000fd80003800200 */
[----:B------:R-:W-:Y:S05]  /*0480*/  @P0 BRA `(.L_x_10) ;  /* 0x0000000000700947 */ /* 0x000fea0003800000 */
[----:B------:R-:W2:Y:S01]  /*0490*/  S2UR UR5, SR_CgaCtaId ;  /* 0x00000000000579c3 */ /* 0x000ea20000008800 */
[----:B------:R-:W-:Y:S01]  /*04a0*/  UMOV UR4, 0x400 ;  /* 0x0000040000047882 */ /* 0x000fe20000000000 */
[----:B------:R-:W-:Y:S01]  /*04b0*/  LEA R11, R21, R6, 0x6 ;  /* 0x00000006150b7211 */ /* 0x000fe200078e30ff */
[----:B------:R-:W-:Y:S01]  /*04c0*/  UIADD3 UR4, UPT, UPT, UR4, 0x2000, URZ ;  /* 0x0000200004047890 */ /* 0x000fe2000fffe0ff */
[----:B------:R-:W-:-:S04]  /*04d0*/  MOV R8, R20 ;  /* 0x0000001400087202 */ /* 0x000fc80000000f00 */
[----:B------:R-:W4:Y:S08]  /*04e0*/  LDC R9, c[0x0][0x39c] ;  /* 0x0000e700ff097b82 */ /* 0x000f300000000800 */
[----:B------:R-:W0:Y:S01]  /*04f0*/  LDC R12, c[0x0][0x3a0] ;  /* 0x0000e800ff0c7b82 */ /* 0x000e220000000800 */
[----:B--2---:R-:W-:-:S06]  /*0500*/  ULEA UR4, UR5, UR4, 0x18 ;  /* 0x0000000405047291 */ /* 0x004fcc000f8ec0ff */
[----:B------:R-:W-:-:S07]  /*0510*/  LEA R25, R6, UR4, 0x7 ;  /* 0x0000000406197c11 */ /* 0x000fce000f8e38ff */
.L_x_13:
[----:B------:R-:W-:Y:S01]  /*0520*/  IADD3 R4, PT, PT, R23, R8, RZ ;  /* 0x0000000817047210 */ /* 0x000fe20007ffe0ff */
[----:B------:R-:W-:Y:S01]  /*0530*/  BSSY.RECONVERGENT B2, `(.L_x_11) ;  /* 0x000000d000027945 */ /* 0x000fe20003800200 */
[----:B------:R-:W-:Y:S02]  /*0540*/  LEA R7, R8, R25, 0x2 ;  /* 0x0000001908077211 */ /* 0x000fe400078e10ff */
[----:B----4-:R-:W-:Y:S01]  /*0550*/  ISETP.GE.AND P0, PT, R4, R9, PT ;  /* 0x000000090400720c */ /* 0x010fe20003f06270 */
[----:B------:R-:W-:-:S03]  /*0560*/  HFMA2 R4, -RZ, RZ, 0, 0 ;  /* 0x00000000ff047431 */ /* 0x000fc600000001ff */
[----:B0-----:R-:W-:-:S13]  /*0570*/  ISETP.GE.OR P0, PT, R11, R12, P0 ;  /* 0x0000000c0b00720c */ /* 0x001fda0000706670 */
[----:B------:R-:W-:Y:S05]  /*0580*/  @P0 BRA `(.L_x_12) ;  /* 0x00000000001c0947 */ /* 0x000fea0003800000 */
[----:B------:R-:W-:-:S05]  /*0590*/  IMAD R4, R11, R9, R8 ;  /* 0x000000090b047224 */ /* 0x000fca00078e0208 */
[----:B------:R-:W-:Y:S02]  /*05a0*/  SHF.R.S32.HI R10, RZ, 0x1f, R4 ;  /* 0x0000001fff0a7819 */ /* 0x000fe40000011404 */
[----:B------:R-:W-:-:S04]  /*05b0*/  IADD3 R5, P0, PT, R23, R4, RZ ;  /* 0x0000000417057210 */ /* 0x000fc80007f1e0ff */
[----:B------:R-:W-:Y:S02]  /*05c0*/  LEA.HI.X.SX32 R10, R23, R10, 0x1, P0 ;  /* 0x0000000a170a7211 */ /* 0x000fe400000f0eff */
[----:B------:R-:W-:-:S04]  /*05d0*/  LEA R4, P0, R5, UR6, 0x2 ;  /* 0x0000000605047c11 */ /* 0x000fc8000f8010ff */
[----:B------:R-:W-:-:S05]  /*05e0*/  LEA.HI.X R5, R5, UR7, R10, 0x2, P0 ;  /* 0x0000000705057c11 */ /* 0x000fca00080f140a */
[----:B------:R0:W5:Y:S04]  /*05f0*/  LDG.E R4, desc[UR10][R4.64] ;  /* 0x0000000a04047981 */ /* 0x000168000c1e1900 */
.L_x_12:
[----:B------:R-:W-:Y:S05]  /*0600*/  BSYNC.RECONVERGENT B2 ;  /* 0x0000000000027941 */ /* 0x000fea0003800200 */
.L_x_11:
[----:B-----5:R2:W-:Y:S01]  /*0610*/  STS [R7], R4 ;  /* 0x0000000407007388 */ /* 0x0205e20000000800 */
[----:B---3--:R-:W-:-:S04]  /*0620*/  IADD3 R8, PT, PT, R3, R8, RZ ;  /* 0x0000000803087210 */ /* 0x008fc80007ffe0ff */
[----:B------:R-:W-:-:S13]  /*0630*/  ISETP.GE.U32.AND P0, PT, R8, 0x20, PT ;  /* 0x000000200800780c */ /* 0x000fda0003f06070 */
[----:B--2---:R-:W-:Y:S05]  /*0640*/  @!P0 BRA `(.L_x_13) ;  /* 0xfffffffc00b48947 */ /* 0x004fea000383ffff */
.L_x_10:
[----:B0-----:R-:W-:Y:S05]  /*0650*/  BSYNC.RECONVERGENT B1 ;  /* 0x0000000000017941 */ /* 0x001fea0003800200 */
.L_x_9:
[----:B-1----:R-:W-:-:S04]  /*0660*/  IADD3 R6, PT, PT, R2, R6, RZ ;  /* 0x0000000602067210 */ /* 0x002fc80007ffe0ff */
[----:B------:R-:W-:-:S13]  /*0670*/  ISETP.GE.U32.AND P0, PT, R6, 0x40, PT ;  /* 0x000000400600780c */ /* 0x000fda0003f06070 */
[----:B------:R-:W-:Y:S05]  /*0680*/  @!P0 BRA `(.L_x_14) ;  /* 0xfffffffc00748947 */ /* 0x000fea000383ffff */
.L_x_8:
[----:B0-----:R-:W-:Y:S05]  /*0690*/  BSYNC.RECONVERGENT B0 ;  /* 0x0000000000007941 */ /* 0x001fea0003800200 */
.L_x_7:
[----:B------:R-:W0:Y:S08]  /*06a0*/  S2UR UR5, SR_CgaCtaId ;  /* 0x00000000000579c3 */ /* 0x000e300000008800 */
[----:B------:R-:W-:Y:S06]  /*06b0*/  BAR.SYNC.DEFER_BLOCKING 0x0 ;  /* 0x0000000000007b1d */ /* 0x000fec0000010000 */
[----:B------:R-:W-:-:S02]  /*06c0*/  UMOV UR4, 0x400 ;  /* 0x0000040000047882 */ /* 0x000fc40000000000 */
[----:B------:R-:W-:Y:S02]  /*06d0*/  UIADD3 UR7, UPT, UPT, UR4, 0x2000, URZ ;  /* 0x0000200004077890 */ /* 0x000fe4000fffe0ff */
[----:B0-----:R-:W-:Y:S02]  /*06e0*/  ULEA UR6, UR5, UR4, 0x18 ;  /* 0x0000000405067291 */ /* 0x001fe4000f8ec0ff */
[----:B------:R-:W-:Y:S01]  /*06f0*/  ULEA UR7, UR5, UR7, 0x18 ;  /* 0x0000000705077291 */ /* 0x000fe2000f8ec0ff */
[----:B------:R-:W-:-:S11]  /*0700*/  UMOV UR4, URZ ;  /* 0x000000ff00047c82 */ /* 0x000fd60008000000 */
.L_x_15:
[----:B------:R-:W-:Y:S02]  /*0710*/  ULEA UR8, UR4, UR7, 0x7 ;  /* 0x0000000704087291 */ /* 0x000fe4000f8e38ff */
[----:B------:R-:W-:-:S04]  /*0720*/  ULEA UR5, UR4, UR6, 0x2 ;  /* 0x0000000604057291 */ /* 0x000fc8000f8e10ff */
[----:B------:R-:W-:Y:S02]  /*0730*/  LEA R28, R20, UR8, 0x2 ;  /* 0x00000008141c7c11 */ /* 0x000fe4000f8e10ff */
[----:B------:R-:W-:Y:S01]  /*0740*/  LEA R29, R0, UR5, 0x8 ;  /* 0x00000005001d7c11 */ /* 0x000fe2000f8e40ff */
[----:B------:R-:W-:Y:S01]  /*0750*/  UIADD3 UR5, UPT, UPT, UR4, 0x4, URZ ;  /* 0x0000000404057890 */ /* 0x000fe2000fffe0ff */
[----:B---3--:R-:W-:Y:S01]  /*0760*/  LEA R18, R3, R28, 0x2 ;  /* 0x0000001c03127211 */ /* 0x008fe200078e10ff */
[----:B------:R-:W-:Y:S01]  /*0770*/  LDS R16, [R28] ;  /* 0x000000001c107984 */ /* 0x000fe20000000800 */
[----:B-1----:R-:W-:Y:S01]  /*0780*/  LEA R8, R2, R29, 0x8 ;  /* 0x0000001d02087211 */ /* 0x002fe200078e40ff */
[----:B------:R-:W-:Y:S02]  /*0790*/  ULEA UR8, UR5, UR7, 0x7 ;  /* 0x0000000705087291 */ /* 0x000fe4000f8e38ff */
[----:B------:R-:W0:Y:S01]  /*07a0*/  LDS.128 R4, [R29] ;  /* 0x000000001d047984 */ /* 0x000e220000000c00 */
[----:B------:R-:W-:-:S03]  /*07b0*/  ULEA UR5, UR5, UR6, 0x2 ;  /* 0x0000000605057291 */ /* 0x000fc6000f8e10ff */
[----:B------:R-:W1:Y:S03]  /*07c0*/  LDS R24, [R18] ;  /* 0x0000000012187984 */ /* 0x000e660000000800 */
[----:B------:R-:W-:Y:S01]  /*07d0*/  LEA R26, R0, UR5, 0x8 ;  /* 0x00000005001a7c11 */ /* 0x000fe2000f8e40ff */
[----:B------:R-:W2:Y:S01]  /*07e0*/  LDS.128 R8, [R8] ;  /* 0x0000000008087984 */ /* 0x000ea20000000c00 */
[----:B------:R-:W-:-:S03]  /*07f0*/  UIADD3 UR5, UPT, UPT, UR4, 0x8, URZ ;  /* 0x0000000804057890 */ /* 0x000fc6000fffe0ff */
[----:B------:R-:W3:Y:S04]  /*0800*/  LDS R14, [R28+0x80] ;  /* 0x000080001c0e7984 */ /* 0x000ee80000000800 */
[----:B------:R-:W4:Y:S01]  /*0810*/  LDS R12, [R18+0x80] ;  /* 0x00008000120c7984 */ /* 0x000f220000000800 */
[----:B0-----:R-:W-:-:S03]  /*0820*/  FFMA R25, R4, R16, R17 ;  /* 0x0000001004197223 */ /* 0x001fc60000000011 */
[----:B------:R-:W0:Y:S01]  /*0830*/  LDS R17, [R18+0x100] ;  /* 0x0001000012117984 */ /* 0x000e220000000800 */
[----:B-1----:R-:W-:-:S03]  /*0840*/  FFMA R27, R4, R24, R19 ;  /* 0x00000018041b7223 */ /* 0x002fc60000000013 */
[----:B------:R-:W1:Y:S01]  /*0850*/  LDS R19, [R28+0x100] ;  /* 0x000100001c137984 */ /* 0x000e620000000800 */
[-C--:B--2---:R-:W-:Y:S01]  /*0860*/  FFMA R4, R16, R8.reuse, R13 ;  /* 0x0000000810047223 */ /* 0x084fe2000000000d */
[----:B------:R-:W-:Y:S02]  /*0870*/  FFMA R24, R24, R8, R15 ;  /* 0x0000000818187223 */ /* 0x000fe4000000000f */
[----:B------:R1:W2:Y:S01]  /*0880*/  LDS R16, [R28+0x180] ;  /* 0x000180001c107984 */ /* 0x0002a20000000800 */
[C---:B---3--:R-:W-:Y:S01]  /*0890*/  FFMA R13, R14.reuse, R9, R4 ;  /* 0x000000090e0d7223 */ /* 0x048fe20000000004 */
[-C--:B------:R-:W-:Y:S02]  /*08a0*/  FFMA R25, R14, R5.reuse, R25 ;  /* 0x000000050e197223 */ /* 0x080fe40000000019 */
[----:B------:R-:W3:Y:S01]  /*08b0*/  LDS R8, [R18+0x180] ;  /* 0x0001800012087984 */ /* 0x000ee20000000800 */
[----:B------:R-:W-:Y:S01]  /*08c0*/  LEA R4, R20, UR8, 0x2 ;  /* 0x0000000814047c11 */ /* 0x000fe2000f8e10ff */
[C---:B----4-:R-:W-:Y:S01]  /*08d0*/  FFMA R27, R12.reuse, R5, R27 ;  /* 0x000000050c1b7223 */ /* 0x050fe2000000001b */
[----:B------:R-:W-:Y:S01]  /*08e0*/  FFMA R24, R12, R9, R24 ;  /* 0x000000090c187223 */ /* 0x000fe20000000018 */
[----:B------:R-:W-:-:S02]  /*08f0*/  ULEA UR8, UR5, UR7, 0x7 ;  /* 0x0000000705087291 */ /* 0x000fc4000f8e38ff */
[----:B------:R-:W-:Y:S01]  /*0900*/  IMAD R5, R3, 0x4, R4 ;  /* 0x0000000403057824 */ /* 0x000fe200078e0204 */
[----:B------:R-:W-:-:S04]  /*0910*/  ULEA UR5, UR5, UR6, 0x2 ;  /* 0x0000000605057291 */ /* 0x000fc8000f8e10ff */
[----:B------:R-:W-:Y:S01]  /*0920*/  LDS R9, [R5] ;  /* 0x0000000005097984 */ /* 0x000fe20000000800 */
[----:B0-----:R-:W-:Y:S01]  /*0930*/  FFMA R27, R17, R6, R27 ;  /* 0x00000006111b7223 */ /* 0x001fe2000000001b */
[-C--:B-1----:R-:W-:Y:S01]  /*0940*/  FFMA R28, R19, R10.reuse, R13 ;  /* 0x0000000a131c7223 */ /* 0x082fe2000000000d */
[----:B------:R-:W-:Y:S01]  /*0950*/  FFMA R10, R17, R10, R24 ;  /* 0x0000000a110a7223 */ /* 0x000fe20000000018 */
[----:B------:R-:W-:Y:S01]  /*0960*/  LEA R17, R2, R26, 0x8 ;  /* 0x0000001a02117211 */ /* 0x000fe200078e40ff */
[----:B------:R-:W-:Y:S01]  /*0970*/  FFMA R29, R19, R6, R25 ;  /* 0x00000006131d7223 */ /* 0x000fe20000000019 */
[C---:B--2---:R-:W-:Y:S01]  /*0980*/  FFMA R6, R16.reuse, R11, R28 ;  /* 0x0000000b10067223 */ /* 0x044fe2000000001c */
[----:B------:R-:W-:Y:S02]  /*0990*/  LDS R25, [R4] ;  /* 0x0000000004197984 */ /* 0x000fe40000000800 */
[-C--:B------:R-:W-:Y:S01]  /*09a0*/  FFMA R29, R16, R7.reuse, R29 ;  /* 0x00000007101d7223 */ /* 0x080fe2000000001d */
[C---:B---3--:R-:W-:Y:S01]  /*09b0*/  FFMA R24, R8.reuse, R7, R27 ;  /* 0x0000000708187223 */ /* 0x048fe2000000001b */
[----:B------:R-:W0:Y:S01]  /*09c0*/  LDS.128 R16, [R17] ;  /* 0x0000000011107984 */ /* 0x000e220000000c00 */
[----:B------:R-:W-:-:S03]  /*09d0*/  FFMA R10, R8, R11, R10 ;  /* 0x0000000b080a7223 */ /* 0x000fc6000000000a */
[----:B------:R-:W1:Y:S04]  /*09e0*/  LDS.128 R12, [R26] ;  /* 0x000000001a0c7984 */ /* 0x000e680000000c00 */
[----:B------:R-:W2:Y:S04]  /*09f0*/  LDS R28, [R4+0x80] ;  /* 0x00008000041c7984 */ /* 0x000ea80000000800 */
[----:B------:R-:W3:Y:S04]  /*0a00*/  LDS R7, [R5+0x80] ;  /* 0x0000800005077984 */ /* 0x000ee80000000800 */
[----:B------:R-:W4:Y:S04]  /*0a10*/  LDS R27, [R4+0x100] ;  /* 0x00010000041b7984 */ /* 0x000f280000000800 */
[----:B------:R-:W5:Y:S04]  /*0a20*/  LDS R11, [R5+0x100] ;  /* 0x00010000050b7984 */ /* 0x000f680000000800 */
[----:B------:R-:W5:Y:S01]  /*0a30*/  LDS R8, [R4+0x180] ;  /* 0x0001800004087984 */ /* 0x000f620000000800 */
[-C--:B0-----:R-:W-:Y:S01]  /*0a40*/  FFMA R6, R25, R16.reuse, R6 ;  /* 0x0000001019067223 */ /* 0x081fe20000000006 */
[----:B------:R-:W-:-:S02]  /*0a50*/  FFMA R16, R9, R16, R10 ;  /* 0x0000001009107223 */ /* 0x000fc4000000000a */
[----:B------:R-:W0:Y:S01]  /*0a60*/  LDS R10, [R5+0x180] ;  /* 0x00018000050a7984 */ /* 0x000e220000000800 */
[C---:B-1----:R-:W-:Y:S01]  /*0a70*/  FFMA R29, R12.reuse, R25, R29 ;  /* 0x000000190c1d7223 */ /* 0x042fe2000000001d */
[----:B------:R-:W-:Y:S01]  /*0a80*/  FFMA R12, R12, R9, R24 ;  /* 0x000000090c0c7223 */ /* 0x000fe20000000018 */
[----:B------:R-:W-:Y:S02]  /*0a90*/  LEA R24, R20, UR8, 0x2 ;  /* 0x0000000814187c11 */ /* 0x000fe4000f8e10ff */
[-C--:B--2---:R-:W-:Y:S01]  /*0aa0*/  FFMA R26, R28, R13.reuse, R29 ;  /* 0x0000000d1c1a7223 */ /* 0x084fe2000000001d */
[----:B------:R-:W-:Y:S01]  /*0ab0*/  LEA R29, R0, UR5, 0x8 ;  /* 0x00000005001d7c11 */ /* 0x000fe2000f8e40ff */
[----:B------:R-:W-:Y:S01]  /*0ac0*/  UIADD3 UR5, UPT, UPT, UR4, 0xc, URZ ;  /* 0x0000000c04057890 */ /* 0x000fe2000fffe0ff */
[----:B------:R-:W-:Y:S01]  /*0ad0*/  LDS R25, [R24] ;  /* 0x0000000018197984 */ /* 0x000fe20000000800 */
[C---:B---3--:R-:W-:Y:S01]  /*0ae0*/  FFMA R9, R7.reuse, R13, R12 ;  /* 0x0000000d07097223 */ /* 0x048fe2000000000c */
[-C--:B------:R-:W-:Y:S01]  /*0af0*/  FFMA R13, R28, R17.reuse, R6 ;  /* 0x000000111c0d7223 */ /* 0x080fe20000000006 */
[----:B------:R-:W-:Y:S01]  /*0b00*/  FFMA R12, R7, R17, R16 ;  /* 0x00000011070c7223 */ /* 0x000fe20000000010 */
[----:B------:R-:W-:Y:S01]  /*0b10*/  LEA R16, R3, R24, 0x2 ;  /* 0x0000001803107211 */ /* 0x000fe200078e10ff */
[----:B------:R1:W2:Y:S01]  /*0b20*/  LDS.128 R4, [R29] ;  /* 0x000000001d047984 */ /* 0x0002a20000000c00 */
[C---:B----4-:R-:W-:Y:S01]  /*0b30*/  FFMA R17, R27.reuse, R14, R26 ;  /* 0x0000000e1b117223 */ /* 0x050fe2000000001a */
[----:B------:R-:W-:Y:S01]  /*0b40*/  FFMA R26, R27, R18, R13 ;  /* 0x000000121b1a7223 */ /* 0x000fe2000000000d */
[----:B------:R-:W-:Y:S01]  /*0b50*/  ULEA UR8, UR5, UR7, 0x7 ;  /* 0x0000000705087291 */ /* 0x000fe2000f8e38ff */
[C---:B-----5:R-:W-:Y:S01]  /*0b60*/  FFMA R9, R11.reuse, R14, R9 ;  /* 0x0000000e0b097223 */ /* 0x060fe20000000009 */
[----:B------:R-:W-:Y:S01]  /*0b70*/  FFMA R11, R11, R18, R12 ;  /* 0x000000120b0b7223 */ /* 0x000fe2000000000c */
[----:B------:R-:W3:Y:S01]  /*0b80*/  LDS R13, [R16] ;  /* 0x00000000100d7984 */ /* 0x000ee20000000800 */
[----:B------:R-:W-:Y:S01]  /*0b90*/  ULEA UR5, UR5, UR6, 0x2 ;  /* 0x0000000605057291 */ /* 0x000fe2000f8e10ff */
[----:B-1----:R-:W-:Y:S01]  /*0ba0*/  LEA R29, R2, R29, 0x8 ;  /* 0x0000001d021d7211 */ /* 0x002fe200078e40ff */
[C---:B------:R-:W-:Y:S01]  /*0bb0*/  FFMA R12, R8.reuse, R19, R26 ;  /* 0x00000013080c7223 */ /* 0x040fe2000000001a */
[----:B------:R-:W-:Y:S01]  /*0bc0*/  FFMA R17, R8, R15, R17 ;  /* 0x0000000f08117223 */ /* 0x000fe20000000011 */
[----:B------:R-:W1:Y:S01]  /*0bd0*/  LDS R28, [R24+0x80] ;  /* 0x00008000181c7984 */ /* 0x000e620000000800 */
[----:B------:R-:W-:-:S03]  /*0be0*/  UIADD3 UR4, UPT, UPT, UR4, 0x10, URZ ;  /* 0x0000001004047890 */ /* 0x000fc6000fffe0ff */
[----:B------:R-:W-:Y:S01]  /*0bf0*/  LDS R14, [R16+0x80] ;  /* 0x00008000100e7984 */ /* 0x000fe20000000800 */
[----:B------:R-:W-:Y:S01]  /*0c00*/  UISETP.NE.AND UP0, UPT, UR4, 0x40, UPT ;  /* 0x000000400400788c */ /* 0x000fe2000bf05270 */
[C---:B0-----:R-:W-:Y:S01]  /*0c10*/  FFMA R18, R10.reuse, R15, R9 ;  /* 0x0000000f0a127223 */ /* 0x041fe20000000009 */
[----:B------:R-:W-:Y:S01]  /*0c20*/  FFMA R26, R10, R19, R11 ;  /* 0x000000130a1a7223 */ /* 0x000fe2000000000b */
[----:B------:R-:W-:Y:S04]  /*0c30*/  LDS R15, [R24+0x100] ;  /* 0x00010000180f7984 */ /* 0x000fe80000000800 */
[----:B------:R-:W0:Y:S04]  /*0c40*/  LDS.128 R8, [R29] ;  /* 0x000000001d087984 */ /* 0x000e280000000c00 */
[----:B------:R-:W-:Y:S01]  /*0c50*/  LDS R24, [R24+0x180] ;  /* 0x0001800018187984 */ /* 0x000fe20000000800 */
[----:B--2---:R-:W-:-:S03]  /*0c60*/  FFMA R19, R4, R25, R17 ;  /* 0x0000001904137223 */ /* 0x004fc60000000011 */
[----:B------:R-:W2:Y:S01]  /*0c70*/  LDS R17, [R16+0x100] ;  /* 0x0001000010117984 */ /* 0x000ea20000000800 */
[----:B---3--:R-:W-:-:S03]  /*0c80*/  FFMA R27, R4, R13, R18 ;  /* 0x0000000d041b7223 */ /* 0x008fc60000000012 */
[----:B------:R-:W3:Y:S01]  /*0c90*/  LDS R16, [R16+0x180] ;  /* 0x0001800010107984 */ /* 0x000ee20000000800 */
[-C--:B-1----:R-:W-:Y:S01]  /*0ca0*/  FFMA R18, R28, R5.reuse, R19 ;  /* 0x000000051c127223 */ /* 0x082fe20000000013 */
[-C--:B0-----:R-:W-:Y:S01]  /*0cb0*/  FFMA R25, R25, R8.reuse, R12 ;  /* 0x0000000819197223 */ /* 0x081fe2000000000c */
[----:B------:R-:W-:Y:S01]  /*0cc0*/  FFMA R13, R13, R8, R26 ;  /* 0x000000080d0d7223 */ /* 0x000fe2000000001a */
[----:B------:R-:W-:Y:S01]  /*0cd0*/  LEA R8, R20, UR8, 0x2 ;  /* 0x0000000814087c11 */ /* 0x000fe2000f8e10ff */
[----:B------:R-:W-:Y:S01]  /*0ce0*/  FFMA R12, R14, R5, R27 ;  /* 0x000000050e0c7223 */ /* 0x000fe2000000001b */
[-C--:B------:R-:W-:Y:S01]  /*0cf0*/  FFMA R25, R28, R9.reuse, R25 ;  /* 0x000000091c197223 */ /* 0x080fe20000000019 */
[----:B------:R-:W-:Y:S01]  /*0d00*/  FFMA R4, R14, R9, R13 ;  /* 0x000000090e047223 */ /* 0x000fe2000000000d */
[----:B------:R-:W-:Y:S01]  /*0d10*/  LEA R27, R0, UR5, 0x8 ;  /* 0x00000005001b7c11 */ /* 0x000fe2000f8e40ff */
[----:B------:R-:W-:Y:S01]  /*0d20*/  FFMA R5, R15, R6, R18 ;  /* 0x000000060f057223 */ /* 0x000fe20000000012 */
[----:B------:R-:W-:Y:S01]  /*0d30*/  LEA R9, R3, R8, 0x2 ;  /* 0x0000000803097211 */ /* 0x000fe200078e10ff */
[----:B------:R-:W-:Y:S01]  /*0d40*/  FFMA R18, R15, R10, R25 ;  /* 0x0000000a0f127223 */ /* 0x000fe20000000019 */
[C---:B--2---:R-:W-:Y:S01]  /*0d50*/  FFMA R29, R17.reuse, R6, R12 ;  /* 0x00000006111d7223 */ /* 0x044fe2000000000c */
[----:B------:R-:W-:Y:S01]  /*0d60*/  LDS R19, [R8] ;  /* 0x0000000008137984 */ /* 0x000fe20000000800 */
[----:B------:R-:W-:Y:S01]  /*0d70*/  FFMA R10, R17, R10, R4 ;  /* 0x0000000a110a7223 */ /* 0x000fe20000000004 */
[----:B------:R-:W-:Y:S01]  /*0d80*/  LEA R4, R2, R27, 0x8 ;  /* 0x0000001b02047211 */ /* 0x000fe200078e40ff */
[-C--:B------:R-:W-:Y:S01]  /*0d90*/  FFMA R17, R24, R7.reuse, R5 ;  /* 0x0000000718117223 */ /* 0x080fe20000000005 */
[----:B------:R-:W0:Y:S01]  /*0da0*/  LDS.128 R12, [R27] ;  /* 0x000000001b0c7984 */ /* 0x000e220000000c00 */
[----:B---3--:R-:W-:Y:S01]  /*0db0*/  FFMA R26, R16, R7, R29 ;  /* 0x00000007101a7223 */ /* 0x008fe2000000001d */
[-C--:B------:R-:W-:Y:S01]  /*0dc0*/  FFMA R24, R24, R11.reuse, R18 ;  /* 0x0000000b18187223 */ /* 0x080fe20000000012 */
[----:B------:R-:W-:Y:S01]  /*0dd0*/  FFMA R16, R16, R11, R10 ;  /* 0x0000000b10107223 */ /* 0x000fe2000000000a */
[----:B------:R-:W1:Y:S04]  /*0de0*/  LDS R25, [R9] ;  /* 0x0000000009197984 */ /* 0x000e680000000800 */
[----:B------:R-:W2:Y:S04]  /*0df0*/  LDS.128 R4, [R4] ;  /* 0x0000000004047984 */ /* 0x000ea80000000c00 */
[----:B------:R-:W3:Y:S04]  /*0e00*/  LDS R18, [R8+0x80] ;  /* 0x0000800008127984 */ /* 0x000ee80000000800 */
[----:B------:R-:W4:Y:S04]  /*0e10*/  LDS R10, [R9+0x80] ;  /* 0x00008000090a7984 */ /* 0x000f280000000800 */
[----:B------:R-:W5:Y:S04]  /*0e20*/  LDS R29, [R8+0x100] ;  /* 0x00010000081d7984 */ /* 0x000f680000000800 */
[----:B------:R-:W5:Y:S01]  /*0e30*/  LDS R27, [R9+0x100] ;  /* 0x00010000091b7984 */ /* 0x000f620000000800 */
[C---:B0-----:R-:W-:Y:S01]  /*0e40*/  FFMA R17, R12.reuse, R19, R17 ;  /* 0x000000130c117223 */ /* 0x041fe20000000011 */
[----:B-1----:R-:W-:-:S02]  /*0e50*/  FFMA R11, R12, R25, R26 ;  /* 0x000000190c0b7223 */ /* 0x002fc4000000001a */
[----:B------:R-:W0:Y:S01]  /*0e60*/  LDS R26, [R8+0x180] ;  /* 0x00018000081a7984 */ /* 0x000e220000000800 */
[-C--:B--2---:R-:W-:Y:S01]  /*0e70*/  FFMA R24, R19, R4.reuse, R24 ;  /* 0x0000000413187223 */ /* 0x084fe20000000018 */
[----:B------:R-:W-:Y:S02]  /*0e80*/  FFMA R16, R25, R4, R16 ;  /* 0x0000000419107223 */ /* 0x000fe40000000010 */
[----:B------:R-:W1:Y:S01]  /*0e90*/  LDS R12, [R9+0x180] ;  /* 0x00018000090c7984 */ /* 0x000e620000000800 */
[-C--:B---3--:R-:W-:Y:S01]  /*0ea0*/  FFMA R4, R18, R13.reuse, R17 ;  /* 0x0000000d12047223 */ /* 0x088fe20000000011 */
[----:B----4-:R-:W-:Y:S01]  /*0eb0*/  FFMA R28, R10, R13, R11 ;  /* 0x0000000d0a1c7223 */ /* 0x010fe2000000000b */
[-C--:B------:R-:W-:Y:S01]  /*0ec0*/  FFMA R11, R18, R5.reuse, R24 ;  /* 0x00000005120b7223 */ /* 0x080fe20000000018 */
[----:B------:R-:W-:Y:S01]  /*0ed0*/  FFMA R16, R10, R5, R16 ;  /* 0x000000050a107223 */ /* 0x000fe20000000010 */
[C---:B-----5:R-:W-:Y:S02]  /*0ee0*/  FFMA R17, R29.reuse, R14, R4 ;  /* 0x0000000e1d117223 */ /* 0x060fe40000000004 */
[----:B------:R-:W-:Y:S01]  /*0ef0*/  FFMA R4, R29, R6, R11 ;  /* 0x000000061d047223 */ /* 0x000fe2000000000b */
[C---:B------:R-:W-:Y:S01]  /*0f00*/  FFMA R19, R27.reuse, R14, R28 ;  /* 0x0000000e1b137223 */ /* 0x040fe2000000001c */
[----:B------:R-:W-:Y:S01]  /*0f10*/  FFMA R16, R27, R6, R16 ;  /* 0x000000061b107223 */ /* 0x000fe20000000010 */
[C---:B0-----:R-:W-:Y:S01]  /*0f20*/  FFMA R17, R26.reuse, R15, R17 ;  /* 0x0000000f1a117223 */ /* 0x041fe20000000011 */
[----:B------:R-:W-:Y:S01]  /*0f30*/  FFMA R13, R26, R7, R4 ;  /* 0x000000071a0d7223 */ /* 0x000fe20000000004 */
[C---:B-1----:R-:W-:Y:S01]  /*0f40*/  FFMA R19, R12.reuse, R15, R19 ;  /* 0x0000000f0c137223 */ /* 0x042fe20000000013 */
[----:B------:R-:W-:Y:S01]  /*0f50*/  FFMA R15, R12, R7, R16 ;  /* 0x000000070c0f7223 */ /* 0x000fe20000000010 */
[----:B------:R-:W-:Y:S06]  /*0f60*/  BRA.U UP0, `(.L_x_15) ;  /* 0xfffffff500e87547 */ /* 0x000fec000b83ffff */
[----:B------:R-:W0:Y:S01]  /*0f70*/  LDCU UR4, c[0x0][0x3a0] ;  /* 0x00007400ff0477ac */ /* 0x000e220008000800 */
[----:B------:R-:W-:Y:S01]  /*0f80*/  IADD3 R21, PT, PT, R21, 0x1, RZ ;  /* 0x0000000115157810 */ /* 0x000fe20007ffe0ff */
[----:B0-----:R-:W-:-:S04]  /*0f90*/  UIADD3 UR4, UPT, UPT, UR4, 0x3f, URZ ;  /* 0x0000003f04047890 */ /* 0x001fc8000fffe0ff */
[----:B------:R-:W-:Y:S01]  /*0fa0*/  USHF.R.U32.HI UR4, URZ, 0x6, UR4 ;  /* 0x00000006ff047899 */ /* 0x000fe20008011604 */
[----:B------:R-:W-:Y:S05]  /*0fb0*/  BAR.SYNC.DEFER_BLOCKING 0x0 ;  /* 0x0000000000007b1d */ /* 0x000fea0000010000 */
[----:B------:R-:W-:-:S13]  /*0fc0*/  ISETP.NE.AND P0, PT, R21, UR4, PT ;  /* 0x0000000415007c0c */ /* 0x000fda000bf05270 */
[----:B------:R-:W-:Y:S05]  /*0fd0*/  @P0 BRA `(.L_x_16) ;  /* 0xfffffff0005c0947 */ /* 0x000fea000383ffff */
.L_x_0:
[----:B------:R-:W4:Y:S01]  /*0fe0*/  S2R R3, SR_CTAID.Y ;  /* 0x0000000000037919 */ /* 0x000f220000002600 */
[----:B------:R-:W0:Y:S01]  /*0ff0*/  LDCU UR4, c[0x0][0x360] ;  /* 0x00006c00ff0477ac */ /* 0x000e220008000800 */
[----:B--2---:R-:W-:Y:S01]  /*1000*/  IADD3 R20, PT, PT, R23, R20, RZ ;  /* 0x0000001417147210 */ /* 0x004fe20007ffe0ff */
[----:B------:R-:W1:Y:S01]  /*1010*/  LDCU.64 UR6, c[0x0][0x398] ;  /* 0x00007300ff0677ac */ /* 0x000e620008000a00 */
[----:B------:R-:W2:Y:S02]  /*1020*/  LDCU UR5, c[0x0][0x364] ;  /* 0x00006c80ff0577ac */ /* 0x000ea40008000800 */
[C---:B0-----:R-:W-:Y:S02]  /*1030*/  IADD3 R8, PT, PT, R20.reuse, UR4, RZ ;  /* 0x0000000414087c10 */ /* 0x041fe4000fffe0ff */
[----:B-1----:R-:W-:Y:S02]  /*1040*/  ISETP.GE.AND P1, PT, R20, UR7, PT ;  /* 0x0000000714007c0c */ /* 0x002fe4000bf26270 */
[----:B------:R-:W-:-:S02]  /*1050*/  ISETP.GE.AND P0, PT, R8, UR7, PT ;  /* 0x0000000708007c0c */ /* 0x000fc4000bf06270 */
[----:B------:R-:W-:Y:S02]  /*1060*/  ISETP.GE.AND P2, PT, R20, UR7, PT ;  /* 0x0000000714007c0c */ /* 0x000fe4000bf46270 */
[----:B----4-:R-:W-:-:S04]  /*1070*/  LEA R11, R3, R0, 0x5 ;  /* 0x00000000030b7211 */ /* 0x010fc800078e28ff */
[C---:B--2---:R-:W-:Y:S02]  /*1080*/  IADD3 R21, PT, PT, R11.reuse, UR5, RZ ;  /* 0x000000050b157c10 */ /* 0x044fe4000fffe0ff */
[C---:B------:R-:W-:Y:S02]  /*1090*/  ISETP.LT.AND P1, PT, R11.reuse, UR6, !P1 ;  /* 0x000000060b007c0c */ /* 0x040fe4000cf21270 */
[----:B------:R-:W-:Y:S02]  /*10a0*/  ISETP.GE.OR P3, PT, R11, UR6, P0 ;  /* 0x000000060b007c0c */ /* 0x000fe40008766670 */
[C---:B------:R-:W-:Y:S02]  /*10b0*/  ISETP.GE.OR P2, PT, R21.reuse, UR6, P2 ;  /* 0x0000000615007c0c */ /* 0x040fe40009746670 */
[----:B------:R-:W-:-:S07]  /*10c0*/  ISETP.GE.OR P0, PT, R21, UR6, P0 ;  /* 0x0000000615007c0c */ /* 0x000fce0008706670 */
[----:B------:R-:W0:Y:S01]  /*10d0*/  @P1 LDC.64 R6, c[0x0][0x390] ;  /* 0x0000e400ff061b82 */ /* 0x000e220000000a00 */
[C---:B------:R-:W-:Y:S02]  /*10e0*/  @P1 IMAD R9, R11.reuse, UR7, R20 ;  /* 0x000000070b091c24 */ /* 0x040fe4000f8e0214 */
[----:B------:R-:W-:Y:S02]  /*10f0*/  @!P3 IMAD R11, R11, UR7, R8 ;  /* 0x000000070b0bbc24 */ /* 0x000fe4000f8e0208 */
[----:B------:R-:W-:-:S03]  /*1100*/  @!P2 IMAD R23, R21, UR7, R20 ;  /* 0x000000071517ac24 */ /* 0x000fc6000f8e0214 */
[----:B------:R-:W1:Y:S08]  /*1110*/  @!P3 LDC.64 R4, c[0x0][0x390] ;  /* 0x0000e400ff04bb82 */ /* 0x000e700000000a00 */
[----:B------:R-:W2:Y:S01]  /*1120*/  @!P2 LDC.64 R2, c[0x0][0x390] ;  /* 0x0000e400ff02ab82 */ /* 0x000ea20000000a00 */
[----:B0-----:R-:W-:-:S05]  /*1130*/  @P1 IMAD.WIDE R6, R9, 0x4, R6 ;  /* 0x0000000409061825 */ /* 0x001fca00078e0206 */
[----:B------:R0:W-:Y:S01]  /*1140*/  @P1 STG.E desc[UR10][R6.64], R17 ;  /* 0x0000001106001986 */ /* 0x0001e2000c10190a */
[----:B-1----:R-:W-:-:S05]  /*1150*/  @!P3 IMAD.WIDE R4, R11, 0x4, R4 ;  /* 0x000000040b04b825 */ /* 0x002fca00078e0204 */
[----:B------:R0:W-:Y:S01]  /*1160*/  @!P3 STG.E desc[UR10][R4.64], R19 ;  /* 0x000000130400b986 */ /* 0x0001e2000c10190a */
[----:B--2---:R-:W-:-:S05]  /*1170*/  @!P2 IMAD.WIDE R2, R23, 0x4, R2 ;  /* 0x000000041702a825 */ /* 0x004fca00078e0202 */
[----:B------:R0:W-:Y:S01]  /*1180*/  @!P2 STG.E desc[UR10][R2.64], R13 ;  /* 0x0000000d0200a986 */ /* 0x0001e2000c10190a */
[----:B------:R-:W-:Y:S05]  /*1190*/  @P0 EXIT ;  /* 0x000000000000094d */ /* 0x000fea0003800000 */
[----:B0-----:R-:W0:Y:S01]  /*11a0*/  LDC.64 R2, c[0x0][0x390] ;  /* 0x0000e400ff027b82 */ /* 0x001e220000000a00 */
[----:B------:R-:W-:-:S04]  /*11b0*/  IMAD R21, R21, UR7, R8 ;  /* 0x0000000715157c24 */ /* 0x000fc8000f8e0208 */
[----:B0-----:R-:W-:-:S05]  /*11c0*/  IMAD.WIDE R2, R21, 0x4, R2 ;  /* 0x0000000415027825 */ /* 0x001fca00078e0202 */
[----:B------:R-:W-:Y:S01]  /*11d0*/  STG.E desc[UR10][R2.64], R15 ;  /* 0x0000000f02007986 */ /* 0x000fe2000c10190a */
[----:B------:R-:W-:Y:S05]  /*11e0*/  EXIT ;  /* 0x000000000000794d */ /* 0x000fea0003800000 */
.L_x_17:
[----:B------:R-:W-:-:S00]  /*11f0*/  BRA `(.L_x_17) ;  /* 0xfffffffc00fc7947 */ /* 0x000fc0000383ffff */
[----:B------:R-:W-:-:S00]  /*1200*/  NOP ;  /* 0x0000000000007918 */ /* 0x000fc00000000000 */
[----:B------:R-:W-:-:S00]  /*1210*/  NOP ;  /* 0x0000000000007918 */ /* 0x000fc00000000000 */
[----:B------:R-:W-:-:S00]  /*1220*/  NOP ;  /* 0x0000000000007918 */ /* 0x000fc00000000000 */
[----:B------:R-:W-:-:S00]  /*1230*/  NOP ;  /* 0x0000000000007918 */ /* 0x000fc00000000000 */
[----:B------:R-:W-:-:S00]  /*1240*/  NOP ;  /* 0x0000000000007918 */ /* 0x000fc00000000000 */
[----:B------:R-:W-:-:S00]  /*1250*/  NOP ;  /* 0x0000000000007918 */ /* 0x000fc00000000000 */
[----:B------:R-:W-:-:S00]  /*1260*/  NOP ;  /* 0x0000000000007918 */ /* 0x000fc00000000000 */
[----:B------:R-:W-:-:S00]  /*1270*/  NOP ;  /* 0x0000000000007918 */ /* 0x000fc00000000000 */
.L_x_18:


//--------------------- .nv.shared._Z13cuda_sgemm_v2ILj32ELj64ELj2EEvPfS0_S0_iii --------------------------
	.section	.nv.shared._Z13cuda_sgemm_v2ILj32ELj64ELj2EEvPfS0_S0_iii,"aw",@nobits
	.sectionflags	@""
	.align	4
.nv.shared._Z13cuda_sgemm_v2ILj32ELj64ELj2EEvPfS0_S0_iii:
	.zero		17408


//--------------------- .nv.shared.reserved.0     --------------------------
	.section	.nv.shared.reserved.0,"aw",@nobits
	.weak		__nv_reservedSMEM_offset_0_alias
	.size		__nv_reservedSMEM_offset_0_alias, 0, 64
	.other		__nv_reservedSMEM_offset_0_alias,@"STO_CUDA_RESERVED_SHARED STV_DEFAULT"
__nv_reservedSMEM_offset_0_alias:
	.zero		0
	.zero		64


//--------------------- .nv.constant0._Z13cuda_sgemm_v2ILj32ELj64ELj2EEvPfS0_S0_iii --------------------------
	.section	.nv.constant0._Z13cuda_sgemm_v2ILj32ELj64ELj2EEvPfS0_S0_iii,"a",@progbits
	.sectionflags	@""
	.align	4
.nv.constant0._Z13cuda_sgemm_v2ILj32ELj64ELj2EEvPfS0_S0_iii:
	.zero		932


//--------------------- SYMBOLS --------------------------

	.type		.nv.reservedSmem.offset0,@object
	.size		.nv.reservedSmem.offset0,0x4
	.type		.nv.reservedSmem.cap,@object
	.size		.nv.reservedSmem.cap,0x4
